//
// Generated by NVIDIA NVVM Compiler
//
// Compiler Build ID: CL-36424714
// Cuda compilation tools, release 13.0, V13.0.88
// Based on NVVM 20.0.0
//

.version 9.0
.target sm_100
.address_size 64

	// .globl	_Z25elementWiseMultiplyKernelPKfS0_Pfi

.visible .entry _Z25elementWiseMultiplyKernelPKfS0_Pfi(
	.param .u64 .ptr .align 1 _Z25elementWiseMultiplyKernelPKfS0_Pfi_param_0,
	.param .u64 .ptr .align 1 _Z25elementWiseMultiplyKernelPKfS0_Pfi_param_1,
	.param .u64 .ptr .align 1 _Z25elementWiseMultiplyKernelPKfS0_Pfi_param_2,
	.param .u32 _Z25elementWiseMultiplyKernelPKfS0_Pfi_param_3
)
{
	.reg .pred 	%p<2>;
	.reg .b32 	%r<6>;
	.reg .b32 	%f<4>;
	.reg .b64 	%rd<11>;

	ld.param.u64 	%rd1, [_Z25elementWiseMultiplyKernelPKfS0_Pfi_param_0];
	ld.param.u64 	%rd2, [_Z25elementWiseMultiplyKernelPKfS0_Pfi_param_1];
	ld.param.u64 	%rd3, [_Z25elementWiseMultiplyKernelPKfS0_Pfi_param_2];
	ld.param.u32 	%r2, [_Z25elementWiseMultiplyKernelPKfS0_Pfi_param_3];
	mov.u32 	%r3, %tid.x;
	mov.u32 	%r4, %ctaid.x;
	mov.u32 	%r5, %ntid.x;
	mad.lo.s32 	%r1, %r4, %r5, %r3;
	setp.ge.s32 	%p1, %r1, %r2;
	@%p1 bra 	$L__BB0_2;
	cvta.to.global.u64 	%rd4, %rd1;
	cvta.to.global.u64 	%rd5, %rd2;
	cvta.to.global.u64 	%rd6, %rd3;
	mul.wide.s32 	%rd7, %r1, 4;
	add.s64 	%rd8, %rd4, %rd7;
	ld.global.f32 	%f1, [%rd8];
	add.s64 	%rd9, %rd5, %rd7;
	ld.global.f32 	%f2, [%rd9];
	mul.f32 	%f3, %f1, %f2;
	add.s64 	%rd10, %rd6, %rd7;
	st.global.f32 	[%rd10], %f3;
$L__BB0_2:
	ret;

}


// ===== COMPILED SASS (sm_100) =====

	.target	sm_100

	.elftype	@"ET_EXEC"


//--------------------- .note.nv.tkinfo           --------------------------
	.section	.note.nv.tkinfo,"",@"SHT_NOTE"
	.sectionflags	@"SHF_NOTE_NV_TKINFO"
	.tkinfo
        /*0018*/ 	.word	0x00000002
        /*0030*/ 	.string	""
        /*0030*/ 	.string	"ptxas"
        /*0030*/ 	.string	"Cuda compilation tools, release 13.0, V13.0.88"
        /*0030*/ 	.string	"Build cuda_13.0.r13.0/compiler.36424714_0"
        /*0030*/ 	.string	"-arch sm_100 -m 64 "



//--------------------- .note.nv.cuinfo           --------------------------
	.section	.note.nv.cuinfo,"",@"SHT_NOTE"
	.sectionflags	@"SHF_NOTE_NV_CUINFO"
        /*0018*/ 	.short	0x0002
        /*001a*/ 	.short	0x0064
        /*001c*/ 	.short	0x0082
	.zero		2


//--------------------- .nv.info                  --------------------------
	.section	.nv.info,"",@"SHT_CUDA_INFO"
	.align	4


	//----- nvinfo : EIATTR_REGCOUNT
	.align		4
        /*0000*/ 	.byte	0x04, 0x2f
        /*0002*/ 	.short	(.L_1 - .L_0)
	.align		4
.L_0:
        /*0004*/ 	.word	index@(_Z25elementWiseMultiplyKernelPKfS0_Pfi)
        /*0008*/ 	.word	0x0000000c


	//----- nvinfo : EIATTR_FRAME_SIZE
	.align		4
.L_1:
        /*000c*/ 	.byte	0x04, 0x11
        /*000e*/ 	.short	(.L_3 - .L_2)
	.align		4
.L_2:
        /*0010*/ 	.word	index@(_Z25elementWiseMultiplyKernelPKfS0_Pfi)
        /*0014*/ 	.word	0x00000000


	//----- nvinfo : EIATTR_MIN_STACK_SIZE
	.align		4
.L_3:
        /*0018*/ 	.byte	0x04, 0x12
        /*001a*/ 	.short	(.L_5 - .L_4)
	.align		4
.L_4:
        /*001c*/ 	.word	index@(_Z25elementWiseMultiplyKernelPKfS0_Pfi)
        /*0020*/ 	.word	0x00000000
.L_5:


//--------------------- .nv.compat                --------------------------
	.section	.nv.compat,"",@"SHT_CUDA_COMPAT_INFO"
	.align	4
        /*0000*/ 	.byte	0x02, 0x09, 0x00, 0x00, 0x02, 0x02, 0x01, 0x00, 0x02, 0x05, 0x05, 0x00, 0x03, 0x07, 0x01, 0x01
        /*0010*/ 	.byte	0x02, 0x03, 0x00, 0x00, 0x02, 0x06, 0x01, 0x00, 0x04, 0x0b, 0x08, 0x00, 0x09, 0x00, 0x00, 0x00
        /*0020*/ 	.byte	0x00, 0x00, 0x00, 0x00


//--------------------- .nv.info._Z25elementWiseMultiplyKernelPKfS0_Pfi --------------------------
	.section	.nv.info._Z25elementWiseMultiplyKernelPKfS0_Pfi,"",@"SHT_CUDA_INFO"
	.sectionflags	@""
	.align	4


	//----- nvinfo : EIATTR_CUDA_API_VERSION
	.align		4
        /*0000*/ 	.byte	0x04, 0x37
        /*0002*/ 	.short	(.L_7 - .L_6)
.L_6:
        /*0004*/ 	.word	0x00000082


	//----- nvinfo : EIATTR_KPARAM_INFO
	.align		4
.L_7:
        /*0008*/ 	.byte	0x04, 0x17
        /*000a*/ 	.short	(.L_9 - .L_8)
.L_8:
        /*000c*/ 	.word	0x00000000
        /*0010*/ 	.short	0x0003
        /*0012*/ 	.short	0x0018
        /*0014*/ 	.byte	0x00, 0xf0, 0x11, 0x00


	//----- nvinfo : EIATTR_KPARAM_INFO
	.align		4
.L_9:
        /*0018*/ 	.byte	0x04, 0x17
        /*001a*/ 	.short	(.L_11 - .L_10)
.L_10:
        /*001c*/ 	.word	0x00000000
        /*0020*/ 	.short	0x0002
        /*0022*/ 	.short	0x0010
        /*0024*/ 	.byte	0x00, 0xf5, 0x21, 0x00


	//----- nvinfo : EIATTR_KPARAM_INFO
	.align		4
.L_11:
        /*0028*/ 	.byte	0x04, 0x17
        /*002a*/ 	.short	(.L_13 - .L_12)
.L_12:
        /*002c*/ 	.word	0x00000000
        /*0030*/ 	.short	0x0001
        /*0032*/ 	.short	0x0008
        /*0034*/ 	.byte	0x00, 0xf5, 0x21, 0x00


	//----- nvinfo : EIATTR_KPARAM_INFO
	.align		4
.L_13:
        /*0038*/ 	.byte	0x04, 0x17
        /*003a*/ 	.short	(.L_15 - .L_14)
.L_14:
        /*003c*/ 	.word	0x00000000
        /*0040*/ 	.short	0x0000
        /*0042*/ 	.short	0x0000
        /*0044*/ 	.byte	0x00, 0xf5, 0x21, 0x00


	//----- nvinfo : EIATTR_SPARSE_MMA_MASK
	.align		4
.L_15:
        /*0048*/ 	.byte	0x03, 0x50
        /*004a*/ 	.short	0x0000


	//----- nvinfo : EIATTR_MAXREG_COUNT
	.align		4
        /*004c*/ 	.byte	0x03, 0x1b
        /*004e*/ 	.short	0x00ff


	//----- nvinfo : EIATTR_MERCURY_ISA_VERSION
	.align		4
        /*0050*/ 	.byte	0x03, 0x5f
        /*0052*/ 	.short	0x0101


	//----- nvinfo : EIATTR_VRC_CTA_INIT_COUNT
	.align		4
        /*0054*/ 	.byte	0x02, 0x4a
	.zero		1
	.zero		1


	//----- nvinfo : EIATTR_EXIT_INSTR_OFFSETS
	.align		4
        /*0058*/ 	.byte	0x04, 0x1c
        /*005a*/ 	.short	(.L_17 - .L_16)


	//   ....[0]....
.L_16:
        /*005c*/ 	.word	0x00000070


	//   ....[1]....
        /*0060*/ 	.word	0x00000130


	//----- nvinfo : EIATTR_CBANK_PARAM_SIZE
	.align		4
.L_17:
        /*0064*/ 	.byte	0x03, 0x19
        /*0066*/ 	.short	0x001c


	//----- nvinfo : EIATTR_PARAM_CBANK
	.align		4
        /*0068*/ 	.byte	0x04, 0x0a
        /*006a*/ 	.short	(.L_19 - .L_18)
	.align		4
.L_18:
        /*006c*/ 	.word	index@(.nv.constant0._Z25elementWiseMultiplyKernelPKfS0_Pfi)
        /*0070*/ 	.short	0x0380
        /*0072*/ 	.short	0x001c


	//----- nvinfo : EIATTR_SW_WAR
	.align		4
.L_19:
        /*0074*/ 	.byte	0x04, 0x36
        /*0076*/ 	.short	(.L_21 - .L_20)
.L_20:
        /*0078*/ 	.word	0x00000008
.L_21:


//--------------------- .nv.callgraph             --------------------------
	.section	.nv.callgraph,"",@"SHT_CUDA_CALLGRAPH"
	.align	4
	.sectionentsize	8
	.align		4
        /*0000*/ 	.word	0x00000000
	.align		4
        /*0004*/ 	.word	0xffffffff
	.align		4
        /*0008*/ 	.word	0x00000000
	.align		4
        /*000c*/ 	.word	0xfffffffe
	.align		4
        /*0010*/ 	.word	0x00000000
	.align		4
        /*0014*/ 	.word	0xfffffffd
	.align		4
        /*0018*/ 	.word	0x00000000
	.align		4
        /*001c*/ 	.word	0xfffffffc


//--------------------- .text._Z25elementWiseMultiplyKernelPKfS0_Pfi --------------------------
	.section	.text._Z25elementWiseMultiplyKernelPKfS0_Pfi,"ax",@progbits
	.align	128
        .global         _Z25elementWiseMultiplyKernelPKfS0_Pfi
        .type           _Z25elementWiseMultiplyKernelPKfS0_Pfi,@function
        .size           _Z25elementWiseMultiplyKernelPKfS0_Pfi,(.L_x_1 - _Z25elementWiseMultiplyKernelPKfS0_Pfi)
        .other          _Z25elementWiseMultiplyKernelPKfS0_Pfi,@"STO_CUDA_ENTRY STV_DEFAULT"
_Z25elementWiseMultiplyKernelPKfS0_Pfi:
.text._Z25elementWiseMultiplyKernelPKfS0_Pfi:
[----:B------:R-:W-:Y:S01]  /*0000*/  LDC R1, c[0x0][0x37c] ;  /* 0x0000df00ff017b82 */ /* 0x000fe20000000800 */
[----:B------:R-:W0:Y:S07]  /*0010*/  S2R R9, SR_TID.X ;  /* 0x0000000000097919 */ /* 0x000e2e0000002100 */
[----:B------:R-:W0:Y:S01]  /*0020*/  S2UR UR4, SR_CTAID.X ;  /* 0x00000000000479c3 */ /* 0x000e220000002500 */
[----:B------:R-:W1:Y:S07]  /*0030*/  LDCU UR5, c[0x0][0x398] ;  /* 0x00007300ff0577ac */ /* 0x000e6e0008000800 */
[----:B------:R-:W0:Y:S02]  /*0040*/  LDC R0, c[0x0][0x360] ;  /* 0x0000d800ff007b82 */ /* 0x000e240000000800 */
[----:B0-----:R-:W-:-:S05]  /*0050*/  IMAD R9, R0, UR4, R9 ;  /* 0x0000000400097c24 */ /* 0x001fca000f8e0209 */
[----:B-1----:R-:W-:-:S13]  /*0060*/  ISETP.GE.AND P0, PT, R9, UR5, PT ;  /* 0x0000000509007c0c */ /* 0x002fda000bf06270 */
[----:B------:R-:W-:Y:S05]  /*0070*/  @P0 EXIT ;  /* 0x000000000000094d */ /* 0x000fea0003800000 */
[----:B------:R-:W0:Y:S01]  /*0080*/  LDC.64 R2, c[0x0][0x380] ;  /* 0x0000e000ff027b82 */ /* 0x000e220000000a00 */
[----:B------:R-:W1:Y:S07]  /*0090*/  LDCU.64 UR4, c[0x0][0x358] ;  /* 0x00006b00ff0477ac */ /* 0x000e6e0008000a00 */
[----:B------:R-:W2:Y:S08]  /*00a0*/  LDC.64 R4, c[0x0][0x388] ;  /* 0x0000e200ff047b82 */ /* 0x000eb00000000a00 */
[----:B------:R-:W3:Y:S01]  /*00b0*/  LDC.64 R6, c[0x0][0x390] ;  /* 0x0000e400ff067b82 */ /* 0x000ee20000000a00 */
[----:B0-----:R-:W-:-:S06]  /*00c0*/  IMAD.WIDE R2, R9, 0x4, R2 ;  /* 0x0000000409027825 */ /* 0x001fcc00078e0202 */
[----:B-1----:R-:W4:Y:S01]  /*00d0*/  LDG.E R2, desc[UR4][R2.64] ;  /* 0x0000000402027981 */ /* 0x002f22000c1e1900 */
[----:B--2---:R-:W-:-:S06]  /*00e0*/  IMAD.WIDE R4, R9, 0x4, R4 ;  /* 0x0000000409047825 */ /* 0x004fcc00078e0204 */
[----:B------:R-:W4:Y:S01]  /*00f0*/  LDG.E R5, desc[UR4][R4.64] ;  /* 0x0000000404057981 */ /* 0x000f22000c1e1900 */
[----:B---3--:R-:W-:-:S04]  /*0100*/  IMAD.WIDE R6, R9, 0x4, R6 ;  /* 0x0000000409067825 */ /* 0x008fc800078e0206 */
[----:B----4-:R-:W-:-:S05]  /*0110*/  FMUL R9, R2, R5 ;  /* 0x0000000502097220 */ /* 0x010fca0000400000 */
[----:B------:R-:W-:Y:S01]  /*0120*/  STG.E desc[UR4][R6.64], R9 ;  /* 0x0000000906007986 */ /* 0x000fe2000c101904 */
[----:B------:R-:W-:Y:S05]  /*0130*/  EXIT ;  /* 0x000000000000794d */ /* 0x000fea0003800000 */
.L_x_0:
[----:B------:R-:W-:-:S00]  /*0140*/  BRA `(.L_x_0) ;  /* 0xfffffffc00fc7947 */ /* 0x000fc0000383ffff */
[----:B------:R-:W-:-:S00]  /*0150*/  NOP ;  /* 0x0000000000007918 */ /* 0x000fc00000000000 */
        /* <DEDUP_REMOVED lines=10> */
.L_x_1:


//--------------------- .nv.shared.reserved.0     --------------------------
	.section	.nv.shared.reserved.0,"aw",@nobits
	.weak		__nv_reservedSMEM_offset_0_alias
	.size		__nv_reservedSMEM_offset_0_alias, 0, 64
	.other		__nv_reservedSMEM_offset_0_alias,@"STO_CUDA_RESERVED_SHARED STV_DEFAULT"
__nv_reservedSMEM_offset_0_alias:
	.zero		0
	.zero		64


//--------------------- .nv.constant0._Z25elementWiseMultiplyKernelPKfS0_Pfi --------------------------
	.section	.nv.constant0._Z25elementWiseMultiplyKernelPKfS0_Pfi,"a",@progbits
	.sectionflags	@""
	.align	4
.nv.constant0._Z25elementWiseMultiplyKernelPKfS0_Pfi:
	.zero		924


//--------------------- SYMBOLS --------------------------

	.type		.nv.reservedSmem.offset0,@object
	.size		.nv.reservedSmem.offset0,0x4
